	.headerflags	@"EF_CUDA_TEXMODE_UNIFIED EF_CUDA_64BIT_ADDRESS EF_CUDA_ACCELERATORS EF_CUDA_SM90 EF_CUDA_VIRTUAL_SM(EF_CUDA_SM90)"
	.elftype	@"ET_EXEC"


//--------------------- .nv.info                  --------------------------
	.section	.nv.info,"",@"SHT_CUDA_INFO"
	.align	4


	//----- nvinfo : EIATTR_REGCOUNT
	.align		4
        /*0000*/ 	.byte	0x04, 0x2f
        /*0002*/ 	.short	(.L_3 - .L_2)
	.align		4
.L_2:
        /*0004*/ 	.word	index@(triton_poi_fused__native_batch_norm_legit_no_training_add_relu_23)
        /*0008*/ 	.word	0x00000030


	//----- nvinfo : EIATTR_MIN_STACK_SIZE
	.align		4
.L_3:
        /*000c*/ 	.byte	0x04, 0x12
        /*000e*/ 	.short	(.L_5 - .L_4)
	.align		4
.L_4:
        /*0010*/ 	.word	index@(triton_poi_fused__native_batch_norm_legit_no_training_add_relu_23)
        /*0014*/ 	.word	0x00000000


	//----- nvinfo : EIATTR_FRAME_SIZE
	.align		4
.L_5:
        /*0018*/ 	.byte	0x04, 0x11
        /*001a*/ 	.short	(.L_7 - .L_6)
	.align		4
.L_6:
        /*001c*/ 	.word	index@(triton_poi_fused__native_batch_norm_legit_no_training_add_relu_23)
        /*0020*/ 	.word	0x00000000


	//----- nvinfo : EIATTR_MIN_STACK_SIZE
	.align		4
.L_7:
        /*0024*/ 	.byte	0x04, 0x12
        /*0026*/ 	.short	(.L_9 - .L_8)
	.align		4
.L_8:
        /*0028*/ 	.word	index@(triton_poi_fused__native_batch_norm_legit_no_training_add_relu_23)
        /*002c*/ 	.word	0x00000000
.L_9:


//--------------------- .nv.info.triton_poi_fused__native_batch_norm_legit_no_training_add_relu_23 --------------------------
	.section	.nv.info.triton_poi_fused__native_batch_norm_legit_no_training_add_relu_23,"",@"SHT_CUDA_INFO"
	.sectionflags	@""
	.align	4


	//----- nvinfo : EIATTR_CUDA_API_VERSION
	.align		4
        /*0000*/ 	.byte	0x04, 0x37
        /*0002*/ 	.short	(.L_11 - .L_10)
.L_10:
        /*0004*/ 	.word	0x0000007c


	//----- nvinfo : EIATTR_KPARAM_INFO
	.align		4
.L_11:
        /*0008*/ 	.byte	0x04, 0x17
        /*000a*/ 	.short	(.L_13 - .L_12)
.L_12:
        /*000c*/ 	.word	0x00000000
        /*0010*/ 	.short	0x0008
        /*0012*/ 	.short	0x003c
        /*0014*/ 	.byte	0x00, 0xf0, 0x11, 0x00


	//----- nvinfo : EIATTR_KPARAM_INFO
	.align		4
.L_13:
        /*0018*/ 	.byte	0x04, 0x17
        /*001a*/ 	.short	(.L_15 - .L_14)
.L_14:
        /*001c*/ 	.word	0x00000000
        /*0020*/ 	.short	0x0007
        /*0022*/ 	.short	0x0038
        /*0024*/ 	.byte	0x00, 0xf0, 0x11, 0x00


	//----- nvinfo : EIATTR_KPARAM_INFO
	.align		4
.L_15:
        /*0028*/ 	.byte	0x04, 0x17
        /*002a*/ 	.short	(.L_17 - .L_16)
.L_16:
        /*002c*/ 	.word	0x00000000
        /*0030*/ 	.short	0x0006
        /*0032*/ 	.short	0x0030
        /*0034*/ 	.byte	0x00, 0xf4, 0x21, 0x00


	//----- nvinfo : EIATTR_KPARAM_INFO
	.align		4
.L_17:
        /*0038*/ 	.byte	0x04, 0x17
        /*003a*/ 	.short	(.L_19 - .L_18)
.L_18:
        /*003c*/ 	.word	0x00000000
        /*0040*/ 	.short	0x0005
        /*0042*/ 	.short	0x0028
        /*0044*/ 	.byte	0x00, 0xf4, 0x21, 0x00


	//----- nvinfo : EIATTR_KPARAM_INFO
	.align		4
.L_19:
        /*0048*/ 	.byte	0x04, 0x17
        /*004a*/ 	.short	(.L_21 - .L_20)
.L_20:
        /*004c*/ 	.word	0x00000000
        /*0050*/ 	.short	0x0004
        /*0052*/ 	.short	0x0020
        /*0054*/ 	.byte	0x00, 0xf4, 0x21, 0x00


	//----- nvinfo : EIATTR_KPARAM_INFO
	.align		4
.L_21:
        /*0058*/ 	.byte	0x04, 0x17
        /*005a*/ 	.short	(.L_23 - .L_22)
.L_22:
        /*005c*/ 	.word	0x00000000
        /*0060*/ 	.short	0x0003
        /*0062*/ 	.short	0x0018
        /*0064*/ 	.byte	0x00, 0xf4, 0x21, 0x00


	//----- nvinfo : EIATTR_KPARAM_INFO
	.align		4
.L_23:
        /*0068*/ 	.byte	0x04, 0x17
        /*006a*/ 	.short	(.L_25 - .L_24)
.L_24:
        /*006c*/ 	.word	0x00000000
        /*0070*/ 	.short	0x0002
        /*0072*/ 	.short	0x0010
        /*0074*/ 	.byte	0x00, 0xf4, 0x21, 0x00


	//----- nvinfo : EIATTR_KPARAM_INFO
	.align		4
.L_25:
        /*0078*/ 	.byte	0x04, 0x17
        /*007a*/ 	.short	(.L_27 - .L_26)
.L_26:
        /*007c*/ 	.word	0x00000000
        /*0080*/ 	.short	0x0001
        /*0082*/ 	.short	0x0008
        /*0084*/ 	.byte	0x00, 0xf4, 0x21, 0x00


	//----- nvinfo : EIATTR_KPARAM_INFO
	.align		4
.L_27:
        /*0088*/ 	.byte	0x04, 0x17
        /*008a*/ 	.short	(.L_29 - .L_28)
.L_28:
        /*008c*/ 	.word	0x00000000
        /*0090*/ 	.short	0x0000
        /*0092*/ 	.short	0x0000
        /*0094*/ 	.byte	0x00, 0xf4, 0x21, 0x00


	//----- nvinfo : EIATTR_SPARSE_MMA_MASK
	.align		4
.L_29:
        /*0098*/ 	.byte	0x03, 0x50
        /*009a*/ 	.short	0x0000


	//----- nvinfo : EIATTR_MAXREG_COUNT
	.align		4
        /*009c*/ 	.byte	0x03, 0x1b
        /*009e*/ 	.short	0x00ff


	//----- nvinfo : EIATTR_EXIT_INSTR_OFFSETS
	.align		4
        /*00a0*/ 	.byte	0x04, 0x1c
        /*00a2*/ 	.short	(.L_31 - .L_30)


	//   ....[0]....
.L_30:
        /*00a4*/ 	.word	0x00001430


	//   ....[1]....
        /*00a8*/ 	.word	0x00001480


	//----- nvinfo : EIATTR_REQNTID
	.align		4
.L_31:
        /*00ac*/ 	.byte	0x04, 0x10
        /*00ae*/ 	.short	(.L_33 - .L_32)
.L_32:
        /*00b0*/ 	.word	0x00000100
        /*00b4*/ 	.word	0x00000001
        /*00b8*/ 	.word	0x00000001


	//----- nvinfo : EIATTR_CBANK_PARAM_SIZE
	.align		4
.L_33:
        /*00bc*/ 	.byte	0x03, 0x19
        /*00be*/ 	.short	0x0040


	//----- nvinfo : EIATTR_PARAM_CBANK
	.align		4
        /*00c0*/ 	.byte	0x04, 0x0a
        /*00c2*/ 	.short	(.L_35 - .L_34)
	.align		4
.L_34:
        /*00c4*/ 	.word	index@(.nv.constant0.triton_poi_fused__native_batch_norm_legit_no_training_add_relu_23)
        /*00c8*/ 	.short	0x0210
        /*00ca*/ 	.short	0x0040


	//----- nvinfo : EIATTR_SW_WAR
	.align		4
.L_35:
        /*00cc*/ 	.byte	0x04, 0x36
        /*00ce*/ 	.short	(.L_37 - .L_36)
.L_36:
        /*00d0*/ 	.word	0x00000008
.L_37:


//--------------------- .nv.callgraph             --------------------------
	.section	.nv.callgraph,"",@"SHT_CUDA_CALLGRAPH"
	.align	4
	.sectionentsize	8
	.align		4
        /*0000*/ 	.word	0x00000000
	.align		4
        /*0004*/ 	.word	0xffffffff
	.align		4
        /*0008*/ 	.word	0x00000000
	.align		4
        /*000c*/ 	.word	0xfffffffe
	.align		4
        /*0010*/ 	.word	0x00000000
	.align		4
        /*0014*/ 	.word	0xfffffffd
	.align		4
        /*0018*/ 	.word	0x00000000
	.align		4
        /*001c*/ 	.word	0xfffffffc


//--------------------- .nv.constant4             --------------------------
	.section	.nv.constant4,"a",@progbits
	.align	8
	.align		8
.nv.constant4:
        /*0000*/ 	.dword	_$_str
	.align		8
        /*0008*/ 	.dword	_$_str_$_2


//--------------------- .text.triton_poi_fused__native_batch_norm_legit_no_training_add_relu_23 --------------------------
	.section	.text.triton_poi_fused__native_batch_norm_legit_no_training_add_relu_23,"ax",@progbits
	.sectionflags	@"SHF_BARRIERS=1"
	.align	128
        .global         triton_poi_fused__native_batch_norm_legit_no_training_add_relu_23
        .type           triton_poi_fused__native_batch_norm_legit_no_training_add_relu_23,@function
        .size           triton_poi_fused__native_batch_norm_legit_no_training_add_relu_23,(.L_x_1 - triton_poi_fused__native_batch_norm_legit_no_training_add_relu_23)
        .other          triton_poi_fused__native_batch_norm_legit_no_training_add_relu_23,@"STO_CUDA_ENTRY STV_DEFAULT"
triton_poi_fused__native_batch_norm_legit_no_training_add_relu_23:
.text.triton_poi_fused__native_batch_norm_legit_no_training_add_relu_23:
[----:B------:R-:W0:Y:S01]  /*0000*/  LDC R1, c[0x0][0x28] ;  /* 0x00000a00ff017b82 */ /* 0x000e220000000800 */
[----:B------:R-:W1:Y:S07]  /*0010*/  S2R R5, SR_TID.X ;  /* 0x0000000000057919 */ /* 0x000e6e0000002100 */
[----:B------:R-:W2:Y:S01]  /*0020*/  LDC.64 R26, c[0x0][0x210] ;  /* 0x00008400ff1a7b82 */ /* 0x000ea20000000a00 */
[----:B------:R-:W-:Y:S02]  /*0030*/  CS2R R20, SRZ ;  /* 0x0000000000147805 */ /* 0x000fe4000001ff00 */
[----:B------:R-:W-:Y:S01]  /*0040*/  CS2R R22, SRZ ;  /* 0x0000000000167805 */ /* 0x000fe2000001ff00 */
[----:B------:R-:W3:Y:S01]  /*0050*/  S2R R0, SR_CTAID.Y ;  /* 0x0000000000007919 */ /* 0x000ee20000002600 */
[----:B------:R-:W-:Y:S01]  /*0060*/  ULDC.64 UR6, c[0x0][0x208] ;  /* 0x0000820000067ab9 */ /* 0x000fe20000000a00 */
[----:B------:R-:W-:Y:S01]  /*0070*/  CS2R R12, SRZ ;  /* 0x00000000000c7805 */ /* 0x000fe2000001ff00 */
[----:B------:R-:W4:Y:S01]  /*0080*/  S2R R2, SR_CTAID.X ;  /* 0x0000000000027919 */ /* 0x000f220000002500 */
[----:B------:R-:W-:-:S02]  /*0090*/  CS2R R14, SRZ ;  /* 0x00000000000e7805 */ /* 0x000fc4000001ff00 */
[----:B------:R-:W-:Y:S02]  /*00a0*/  CS2R R16, SRZ ;  /* 0x0000000000107805 */ /* 0x000fe4000001ff00 */
[----:B------:R-:W-:Y:S01]  /*00b0*/  CS2R R18, SRZ ;  /* 0x0000000000127805 */ /* 0x000fe2000001ff00 */
[----:B------:R-:W5:Y:S01]  /*00c0*/  S2UR UR5, SR_CgaCtaId ;  /* 0x00000000000579c3 */ /* 0x000f620000008800 */
[----:B------:R-:W-:-:S07]  /*00d0*/  UMOV UR4, 0x400 ;  /* 0x0000040000047882 */ /* 0x000fce0000000000 */
[----:B------:R-:W5:Y:S01]  /*00e0*/  LDC.64 R42, c[0x0][0x218] ;  /* 0x00008600ff2a7b82 */ /* 0x000f620000000a00 */
[----:B-1----:R-:W-:Y:S01]  /*00f0*/  IMAD.SHL.U32 R7, R5, 0x4, RZ ;  /* 0x0000000405077824 */ /* 0x002fe200078e00ff */
[----:B------:R-:W-:Y:S01]  /*0100*/  SHF.R.U32.HI R3, RZ, 0x6, R5 ;  /* 0x00000006ff037819 */ /* 0x000fe20000011605 */
[----:B---3--:R-:W-:-:S03]  /*0110*/  IMAD.SHL.U32 R0, R0, 0x10, RZ ;  /* 0x0000001000007824 */ /* 0x008fc600078e00ff */
[----:B------:R-:W-:Y:S02]  /*0120*/  LOP3.LUT R9, R7, 0xfc, RZ, 0xc0, !PT ;  /* 0x000000fc07097812 */ /* 0x000fe400078ec0ff */
[----:B------:R-:W-:Y:S02]  /*0130*/  SGXT.U32 R3, R3, 0x2 ;  /* 0x000000020303781a */ /* 0x000fe40000000000 */
[----:B----4-:R-:W-:Y:S02]  /*0140*/  PRMT R28, R9, 0x6540, R2 ;  /* 0x00006540091c7816 */ /* 0x010fe40000000002 */
[----:B------:R-:W-:Y:S02]  /*0150*/  LOP3.LUT R3, R0, R3, RZ, 0xfc, !PT ;  /* 0x0000000300037212 */ /* 0x000fe400078efcff */
[----:B------:R-:W-:Y:S02]  /*0160*/  ISETP.GE.AND P0, PT, R28, 0x200, PT ;  /* 0x000002001c00780c */ /* 0x000fe40003f06270 */
[C---:B------:R-:W-:Y:S01]  /*0170*/  LOP3.LUT R32, R3.reuse, 0x4, RZ, 0xfc, !PT ;  /* 0x0000000403207812 */ /* 0x040fe200078efcff */
[C---:B------:R-:W-:Y:S01]  /*0180*/  IMAD R40, R3.reuse, 0x200, R28 ;  /* 0x0000020003287824 */ /* 0x040fe200078e021c */
[----:B------:R-:W-:-:S02]  /*0190*/  ISETP.LT.AND P1, PT, R3, 0x10, !P0 ;  /* 0x000000100300780c */ /* 0x000fc40004721270 */
[----:B------:R-:W-:Y:S01]  /*01a0*/  ISETP.LT.AND P2, PT, R32, 0x10, !P0 ;  /* 0x000000102000780c */ /* 0x000fe20004741270 */
[----:B--2---:R-:W-:-:S10]  /*01b0*/  IMAD.WIDE R8, R40, 0x4, R26 ;  /* 0x0000000428087825 */ /* 0x004fd400078e021a */
[----:B------:R1:W2:Y:S01]  /*01c0*/  @P1 LDG.E.EL.128 R20, desc[UR6][R8.64] ;  /* 0x0000000608141981 */ /* 0x0002a2000c2e1d00 */
[----:B------:R-:W-:Y:S02]  /*01d0*/  LEA R32, R32, R28, 0x9 ;  /* 0x0000001c20207211 */ /* 0x000fe400078e48ff */
[----:B------:R-:W-:-:S03]  /*01e0*/  LOP3.LUT R24, R3, 0x8, RZ, 0xfc, !PT ;  /* 0x0000000803187812 */ /* 0x000fc600078efcff */
[----:B------:R-:W-:Y:S01]  /*01f0*/  IMAD.WIDE R10, R32, 0x4, R26 ;  /* 0x00000004200a7825 */ /* 0x000fe200078e021a */
[----:B------:R-:W-:-:S04]  /*0200*/  ISETP.LT.AND P3, PT, R24, 0x10, !P0 ;  /* 0x000000101800780c */ /* 0x000fc80004761270 */
[----:B------:R3:W4:Y:S01]  /*0210*/  @P2 LDG.E.EL.128 R12, desc[UR6][R10.64] ;  /* 0x000000060a0c2981 */ /* 0x000722000c2e1d00 */
[----:B------:R-:W-:Y:S01]  /*0220*/  IMAD R24, R24, 0x200, R28 ;  /* 0x0000020018187824 */ /* 0x000fe200078e021c */
[----:B------:R-:W-:-:S03]  /*0230*/  LOP3.LUT R3, R3, 0xc, RZ, 0xfc, !PT ;  /* 0x0000000c03037812 */ /* 0x000fc600078efcff */
[----:B------:R-:W-:Y:S01]  /*0240*/  IMAD.WIDE R30, R24, 0x4, R26 ;  /* 0x00000004181e7825 */ /* 0x000fe200078e021a */
[----:B------:R-:W-:-:S04]  /*0250*/  ISETP.LT.AND P0, PT, R3, 0x10, !P0 ;  /* 0x000000100300780c */ /* 0x000fc80004701270 */
[----:B------:R-:W4:Y:S01]  /*0260*/  @P3 LDG.E.EL.128 R16, desc[UR6][R30.64] ;  /* 0x000000061e103981 */ /* 0x000f22000c2e1d00 */
[----:B------:R-:W-:Y:S01]  /*0270*/  IMAD R28, R3, 0x200, R28 ;  /* 0x00000200031c7824 */ /* 0x000fe200078e021c */
[----:B-1----:R-:W-:Y:S02]  /*0280*/  CS2R R8, SRZ ;  /* 0x0000000000087805 */ /* 0x002fe4000001ff00 */
[----:B---3--:R-:W-:Y:S01]  /*0290*/  CS2R R10, SRZ ;  /* 0x00000000000a7805 */ /* 0x008fe2000001ff00 */
[----:B------:R-:W-:-:S05]  /*02a0*/  IMAD.WIDE R26, R28, 0x4, R26 ;  /* 0x000000041c1a7825 */ /* 0x000fca00078e021a */
[----:B------:R1:W3:Y:S01]  /*02b0*/  @P0 LDG.E.EL.128 R8, desc[UR6][R26.64] ;  /* 0x000000061a080981 */ /* 0x0002e2000c2e1d00 */
[----:B------:R-:W-:Y:S01]  /*02c0*/  SHF.R.U32.HI R4, RZ, 0x8, R7 ;  /* 0x00000008ff047819 */ /* 0x000fe20000011607 */
[----:B-----5:R-:W-:Y:S01]  /*02d0*/  UPRMT UR4, UR5, 0x654, UR4 ;  /* 0x0000065405047896 */ /* 0x020fe20008000004 */
[----:B------:R-:W-:Y:S01]  /*02e0*/  LOP3.LUT R3, R7, 0x3fc, RZ, 0xc0, !PT ;  /* 0x000003fc07037812 */ /* 0x000fe200078ec0ff */
[----:B0-----:R-:W-:Y:S01]  /*02f0*/  IMAD.WIDE R40, R40, 0x4, R42 ;  /* 0x0000000428287825 */ /* 0x001fe200078e022a */
[----:B------:R-:W-:Y:S02]  /*0300*/  SGXT.U32 R4, R4, 0x2 ;  /* 0x000000020404781a */ /* 0x000fe40000000000 */
[----:B------:R-:W-:Y:S02]  /*0310*/  LOP3.LUT R6, R5, 0xff, RZ, 0xc0, !PT ;  /* 0x000000ff05067812 */ /* 0x000fe400078ec0ff */
[----:B------:R-:W-:Y:S02]  /*0320*/  LOP3.LUT R25, R4, 0x3fc, R7, 0xf8, !PT ;  /* 0x000003fc04197812 */ /* 0x000fe400078ef807 */
[----:B------:R-:W-:-:S02]  /*0330*/  LEA R4, R4, UR4, 0x2 ;  /* 0x0000000404047c11 */ /* 0x000fc4000f8e10ff */
[----:B------:R-:W-:Y:S02]  /*0340*/  LEA R25, R25, UR4, 0x2 ;  /* 0x0000000419197c11 */ /* 0x000fe4000f8e10ff */
[----:B------:R-:W-:Y:S02]  /*0350*/  LEA R4, R3, R4, 0x2 ;  /* 0x0000000403047211 */ /* 0x000fe400078e10ff */
[----:B------:R-:W-:Y:S01]  /*0360*/  LEA R6, R6, UR4, 0x2 ;  /* 0x0000000406067c11 */ /* 0x000fe2000f8e10ff */
[----:B--2---:R-:W-:Y:S04]  /*0370*/  STS [R25], R20 ;  /* 0x0000001419007388 */ /* 0x004fe80000000800 */
[----:B------:R-:W-:Y:S04]  /*0380*/  STS [R4+0x4], R21 ;  /* 0x0000041504007388 */ /* 0x000fe80000000800 */
[----:B------:R-:W-:Y:S04]  /*0390*/  STS [R4+0x8], R22 ;  /* 0x0000081604007388 */ /* 0x000fe80000000800 */
[----:B------:R-:W-:Y:S01]  /*03a0*/  STS [R4+0xc], R23 ;  /* 0x00000c1704007388 */ /* 0x000fe20000000800 */
[----:B------:R-:W-:Y:S06]  /*03b0*/  BAR.SYNC.DEFER_BLOCKING 0x0 ;  /* 0x0000000000007b1d */ /* 0x000fec0000010000 */
[----:B-1----:R-:W-:Y:S04]  /*03c0*/  LDS R27, [R6] ;  /* 0x00000000061b7984 */ /* 0x002fe80000000800 */
[----:B------:R-:W-:Y:S04]  /*03d0*/  LDS R29, [R6+0x404] ;  /* 0x00040400061d7984 */ /* 0x000fe80000000800 */
[----:B------:R-:W-:Y:S04]  /*03e0*/  LDS R26, [R6+0x808] ;  /* 0x00080800061a7984 */ /* 0x000fe80000000800 */
[----:B------:R-:W-:Y:S01]  /*03f0*/  LDS R30, [R6+0xc0c] ;  /* 0x000c0c00061e7984 */ /* 0x000fe20000000800 */
[----:B------:R-:W-:Y:S06]  /*0400*/  BAR.SYNC.DEFER_BLOCKING 0x0 ;  /* 0x0000000000007b1d */ /* 0x000fec0000010000 */
[----:B----4-:R-:W-:Y:S04]  /*0410*/  STS [R25], R12 ;  /* 0x0000000c19007388 */ /* 0x010fe80000000800 */
[----:B------:R0:W-:Y:S04]  /*0420*/  STS [R4+0x4], R13 ;  /* 0x0000040d04007388 */ /* 0x0001e80000000800 */
[----:B------:R-:W-:Y:S04]  /*0430*/  STS [R4+0x8], R14 ;  /* 0x0000080e04007388 */ /* 0x000fe80000000800 */
[----:B------:R1:W-:Y:S01]  /*0440*/  STS [R4+0xc], R15 ;  /* 0x00000c0f04007388 */ /* 0x0003e20000000800 */
[----:B0-----:R-:W-:Y:S01]  /*0450*/  CS2R R12, SRZ ;  /* 0x00000000000c7805 */ /* 0x001fe2000001ff00 */
[----:B------:R-:W-:Y:S01]  /*0460*/  BAR.SYNC.DEFER_BLOCKING 0x0 ;  /* 0x0000000000007b1d */ /* 0x000fe20000010000 */
[----:B-1----:R-:W-:-:S05]  /*0470*/  CS2R R14, SRZ ;  /* 0x00000000000e7805 */ /* 0x002fca000001ff00 */
[----:B------:R-:W-:Y:S04]  /*0480*/  LDS R35, [R6] ;  /* 0x0000000006237984 */ /* 0x000fe80000000800 */
[----:B------:R-:W-:Y:S04]  /*0490*/  LDS R31, [R6+0x404] ;  /* 0x00040400061f7984 */ /* 0x000fe80000000800 */
[----:B------:R-:W-:Y:S04]  /*04a0*/  LDS R34, [R6+0x808] ;  /* 0x0008080006227984 */ /* 0x000fe80000000800 */
[----:B------:R-:W-:Y:S01]  /*04b0*/  LDS R33, [R6+0xc0c] ;  /* 0x000c0c0006217984 */ /* 0x000fe20000000800 */
[----:B------:R-:W-:Y:S06]  /*04c0*/  BAR.SYNC.DEFER_BLOCKING 0x0 ;  /* 0x0000000000007b1d */ /* 0x000fec0000010000 */
[----:B------:R-:W-:Y:S04]  /*04d0*/  STS [R25], R16 ;  /* 0x0000001019007388 */ /* 0x000fe80000000800 */
[----:B------:R0:W-:Y:S04]  /*04e0*/  STS [R4+0x4], R17 ;  /* 0x0000041104007388 */ /* 0x0001e80000000800 */
[----:B------:R-:W-:Y:S04]  /*04f0*/  STS [R4+0x8], R18 ;  /* 0x0000081204007388 */ /* 0x000fe80000000800 */
[----:B------:R1:W-:Y:S01]  /*0500*/  STS [R4+0xc], R19 ;  /* 0x00000c1304007388 */ /* 0x0003e20000000800 */
[----:B------:R-:W-:Y:S06]  /*0510*/  BAR.SYNC.DEFER_BLOCKING 0x0 ;  /* 0x0000000000007b1d */ /* 0x000fec0000010000 */
[----:B------:R-:W-:Y:S04]  /*0520*/  LDS R39, [R6] ;  /* 0x0000000006277984 */ /* 0x000fe80000000800 */
[----:B------:R-:W-:Y:S04]  /*0530*/  LDS R38, [R6+0x404] ;  /* 0x0004040006267984 */ /* 0x000fe80000000800 */
[----:B------:R-:W-:Y:S04]  /*0540*/  LDS R37, [R6+0x808] ;  /* 0x0008080006257984 */ /* 0x000fe80000000800 */
[----:B------:R-:W-:Y:S01]  /*0550*/  LDS R36, [R6+0xc0c] ;  /* 0x000c0c0006247984 */ /* 0x000fe20000000800 */
[----:B------:R-:W-:Y:S06]  /*0560*/  BAR.SYNC.DEFER_BLOCKING 0x0 ;  /* 0x0000000000007b1d */ /* 0x000fec0000010000 */
[----:B---3--:R-:W-:Y:S04]  /*0570*/  STS [R25], R8 ;  /* 0x0000000819007388 */ /* 0x008fe80000000800 */
[----:B------:R2:W-:Y:S04]  /*0580*/  STS [R4+0x4], R9 ;  /* 0x0000040904007388 */ /* 0x0005e80000000800 */
[----:B------:R-:W-:Y:S04]  /*0590*/  STS [R4+0x8], R10 ;  /* 0x0000080a04007388 */ /* 0x000fe80000000800 */
[----:B------:R3:W-:Y:S01]  /*05a0*/  STS [R4+0xc], R11 ;  /* 0x00000c0b04007388 */ /* 0x0007e20000000800 */
[----:B------:R-:W-:Y:S06]  /*05b0*/  BAR.SYNC.DEFER_BLOCKING 0x0 ;  /* 0x0000000000007b1d */ /* 0x000fec0000010000 */
[----:B------:R4:W5:Y:S01]  /*05c0*/  @P1 LDG.E.EL.128 R12, desc[UR6][R40.64] ;  /* 0x00000006280c1981 */ /* 0x000962000c2e1d00 */
[----:B0-----:R-:W-:-:S02]  /*05d0*/  CS2R R16, SRZ ;  /* 0x0000000000107805 */ /* 0x001fc4000001ff00 */
[----:B-1----:R-:W-:Y:S01]  /*05e0*/  CS2R R18, SRZ ;  /* 0x0000000000127805 */ /* 0x002fe2000001ff00 */
[--C-:B------:R-:W-:Y:S01]  /*05f0*/  IMAD.WIDE R22, R32, 0x4, R42.reuse ;  /* 0x0000000420167825 */ /* 0x100fe200078e022a */
[----:B--2---:R-:W-:Y:S02]  /*0600*/  CS2R R8, SRZ ;  /* 0x0000000000087805 */ /* 0x004fe4000001ff00 */
[----:B---3--:R-:W-:Y:S01]  /*0610*/  CS2R R10, SRZ ;  /* 0x00000000000a7805 */ /* 0x008fe2000001ff00 */
[--C-:B------:R-:W-:Y:S01]  /*0620*/  IMAD.WIDE R44, R24, 0x4, R42.reuse ;  /* 0x00000004182c7825 */ /* 0x100fe200078e022a */
[----:B------:R0:W2:Y:S04]  /*0630*/  @P2 LDG.E.EL.128 R16, desc[UR6][R22.64] ;  /* 0x0000000616102981 */ /* 0x0000a8000c2e1d00 */
[----:B------:R1:W3:Y:S01]  /*0640*/  @P3 LDG.E.EL.128 R8, desc[UR6][R44.64] ;  /* 0x000000062c083981 */ /* 0x0002e2000c2e1d00 */
[----:B------:R-:W-:Y:S01]  /*0650*/  CS2R R20, SRZ ;  /* 0x0000000000147805 */ /* 0x000fe2000001ff00 */
[----:B------:R-:W-:-:S02]  /*0660*/  IMAD.WIDE R42, R28, 0x4, R42 ;  /* 0x000000041c2a7825 */ /* 0x000fc400078e022a */
[----:B----4-:R-:W-:Y:S01]  /*0670*/  LDS R40, [R6] ;  /* 0x0000000006287984 */ /* 0x010fe20000000800 */
[----:B0-----:R-:W-:-:S03]  /*0680*/  CS2R R22, SRZ ;  /* 0x0000000000167805 */ /* 0x001fc6000001ff00 */
[----:B------:R-:W-:Y:S04]  /*0690*/  LDS R32, [R6+0x404] ;  /* 0x0004040006207984 */ /* 0x000fe80000000800 */
[----:B------:R0:W4:Y:S04]  /*06a0*/  @P0 LDG.E.EL.128 R20, desc[UR6][R42.64] ;  /* 0x000000062a140981 */ /* 0x000128000c2e1d00 */
[----:B------:R-:W-:Y:S04]  /*06b0*/  LDS R28, [R6+0x808] ;  /* 0x00080800061c7984 */ /* 0x000fe80000000800 */
[----:B------:R-:W-:Y:S01]  /*06c0*/  LDS R24, [R6+0xc0c] ;  /* 0x000c0c0006187984 */ /* 0x000fe20000000800 */
[----:B------:R-:W-:Y:S06]  /*06d0*/  BAR.SYNC.DEFER_BLOCKING 0x0 ;  /* 0x0000000000007b1d */ /* 0x000fec0000010000 */
[----:B-----5:R-:W-:Y:S04]  /*06e0*/  STS [R25], R12 ;  /* 0x0000000c19007388 */ /* 0x020fe80000000800 */
[----:B------:R5:W-:Y:S04]  /*06f0*/  STS [R4+0x4], R13 ;  /* 0x0000040d04007388 */ /* 0x000be80000000800 */
[----:B------:R-:W-:Y:S04]  /*0700*/  STS [R4+0x8], R14 ;  /* 0x0000080e04007388 */ /* 0x000fe80000000800 */
[----:B------:R-:W-:Y:S01]  /*0710*/  STS [R4+0xc], R15 ;  /* 0x00000c0f04007388 */ /* 0x000fe20000000800 */
[----:B-----5:R-:W5:Y:S08]  /*0720*/  LDC.64 R12, c[0x0][0x228] ;  /* 0x00008a00ff0c7b82 */ /* 0x020f700000000a00 */
[----:B------:R-:W-:Y:S06]  /*0730*/  BAR.SYNC.DEFER_BLOCKING 0x0 ;  /* 0x0000000000007b1d */ /* 0x000fec0000010000 */
[----:B-1----:R-:W-:Y:S04]  /*0740*/  LDS R44, [R6] ;  /* 0x00000000062c7984 */ /* 0x002fe80000000800 */
[----:B------:R-:W-:Y:S04]  /*0750*/  LDS R41, [R6+0x404] ;  /* 0x0004040006297984 */ /* 0x000fe80000000800 */
[----:B0-----:R-:W0:Y:S04]  /*0760*/  LDS R43, [R6+0x808] ;  /* 0x00080800062b7984 */ /* 0x001e280000000800 */
[----:B------:R-:W1:Y:S01]  /*0770*/  LDS R42, [R6+0xc0c] ;  /* 0x000c0c00062a7984 */ /* 0x000e620000000800 */
[----:B------:R-:W-:Y:S06]  /*0780*/  BAR.SYNC.DEFER_BLOCKING 0x0 ;  /* 0x0000000000007b1d */ /* 0x000fec0000010000 */
[----:B--2---:R-:W-:Y:S04]  /*0790*/  STS [R25], R16 ;  /* 0x0000001019007388 */ /* 0x004fe80000000800 */
[----:B------:R-:W-:Y:S04]  /*07a0*/  STS [R4+0x4], R17 ;  /* 0x0000041104007388 */ /* 0x000fe80000000800 */
[----:B------:R-:W-:Y:S04]  /*07b0*/  STS [R4+0x8], R18 ;  /* 0x0000081204007388 */ /* 0x000fe80000000800 */
[----:B------:R-:W-:Y:S01]  /*07c0*/  STS [R4+0xc], R19 ;  /* 0x00000c1304007388 */ /* 0x000fe20000000800 */
[----:B------:R-:W-:Y:S06]  /*07d0*/  BAR.SYNC.DEFER_BLOCKING 0x0 ;  /* 0x0000000000007b1d */ /* 0x000fec0000010000 */
[----:B------:R-:W2:Y:S04]  /*07e0*/  LDS R15, [R6] ;  /* 0x00000000060f7984 */ /* 0x000ea80000000800 */
[----:B------:R-:W0:Y:S04]  /*07f0*/  LDS R14, [R6+0x404] ;  /* 0x00040400060e7984 */ /* 0x000e280000000800 */
[----:B------:R-:W-:Y:S04]  /*0800*/  LDS R45, [R6+0x808] ;  /* 0x00080800062d7984 */ /* 0x000fe80000000800 */
[----:B------:R-:W0:Y:S01]  /*0810*/  LDS R16, [R6+0xc0c] ;  /* 0x000c0c0006107984 */ /* 0x000e220000000800 */
[----:B------:R-:W-:Y:S06]  /*0820*/  BAR.SYNC.DEFER_BLOCKING 0x0 ;  /* 0x0000000000007b1d */ /* 0x000fec0000010000 */
[----:B---3--:R-:W-:Y:S04]  /*0830*/  STS [R25], R8 ;  /* 0x0000000819007388 */ /* 0x008fe80000000800 */
[----:B------:R-:W-:Y:S04]  /*0840*/  STS [R4+0x4], R9 ;  /* 0x0000040904007388 */ /* 0x000fe80000000800 */
[----:B------:R-:W-:Y:S04]  /*0850*/  STS [R4+0x8], R10 ;  /* 0x0000080a04007388 */ /* 0x000fe80000000800 */
[----:B------:R3:W-:Y:S01]  /*0860*/  STS [R4+0xc], R11 ;  /* 0x00000c0b04007388 */ /* 0x0007e20000000800 */
[----:B------:R-:W-:Y:S01]  /*0870*/  BAR.SYNC.DEFER_BLOCKING 0x0 ;  /* 0x0000000000007b1d */ /* 0x000fe20000010000 */
[----:B---3--:R-:W-:-:S04]  /*0880*/  PRMT R11, R5, 0x6540, R2 ;  /* 0x00006540050b7816 */ /* 0x008fc80000000002 */
[C---:B------:R-:W-:Y:S01]  /*0890*/  ISETP.GE.AND P0, PT, R11.reuse, 0x200, PT ;  /* 0x000002000b00780c */ /* 0x040fe20003f06270 */
[C---:B-----5:R-:W-:Y:S01]  /*08a0*/  IMAD.WIDE R8, R11.reuse, 0x4, R12 ;  /* 0x000000040b087825 */ /* 0x060fe200078e020c */
[----:B------:R-:W-:Y:S01]  /*08b0*/  CS2R R12, SRZ ;  /* 0x00000000000c7805 */ /* 0x000fe2000001ff00 */
[----:B------:R-:W3:Y:S04]  /*08c0*/  LDS R10, [R6] ;  /* 0x00000000060a7984 */ /* 0x000ee80000000800 */
[----:B------:R-:W5:Y:S04]  /*08d0*/  LDS R19, [R6+0x404] ;  /* 0x0004040006137984 */ /* 0x000f680000000800 */
[----:B------:R-:W0:Y:S04]  /*08e0*/  LDS R18, [R6+0x808] ;  /* 0x0008080006127984 */ /* 0x000e280000000800 */
[----:B------:R-:W0:Y:S01]  /*08f0*/  LDS R17, [R6+0xc0c] ;  /* 0x000c0c0006117984 */ /* 0x000e220000000800 */
[----:B------:R-:W-:Y:S06]  /*0900*/  BAR.SYNC.DEFER_BLOCKING 0x0 ;  /* 0x0000000000007b1d */ /* 0x000fec0000010000 */
[----:B----4-:R-:W-:Y:S04]  /*0910*/  STS [R25], R20 ;  /* 0x0000001419007388 */ /* 0x010fe80000000800 */
[----:B------:R4:W-:Y:S04]  /*0920*/  STS [R4+0x4], R21 ;  /* 0x0000041504007388 */ /* 0x0009e80000000800 */
[----:B------:R-:W-:Y:S04]  /*0930*/  STS [R4+0x8], R22 ;  /* 0x0000081604007388 */ /* 0x000fe80000000800 */
[----:B------:R0:W-:Y:S01]  /*0940*/  STS [R4+0xc], R23 ;  /* 0x00000c1704007388 */ /* 0x0001e20000000800 */
[----:B----4-:R-:W0:Y:S08]  /*0950*/  LDC.64 R20, c[0x0][0x230] ;  /* 0x00008c00ff147b82 */ /* 0x010e300000000a00 */
[----:B------:R-:W-:Y:S06]  /*0960*/  BAR.SYNC.DEFER_BLOCKING 0x0 ;  /* 0x0000000000007b1d */ /* 0x000fec0000010000 */
[----:B------:R4:W2:Y:S02]  /*0970*/  @!P0 LDG.E.EL R12, desc[UR6][R8.64] ;  /* 0x00000006080c8981 */ /* 0x0008a4000c2e1900 */
[----:B----4-:R-:W4:Y:S02]  /*0980*/  LDC.64 R8, c[0x0][0x220] ;  /* 0x00008800ff087b82 */ /* 0x010f240000000a00 */
[----:B----4-:R-:W-:-:S05]  /*0990*/  IMAD.WIDE R8, R11, 0x4, R8 ;  /* 0x000000040b087825 */ /* 0x010fca00078e0208 */
[----:B------:R4:W3:Y:S01]  /*09a0*/  @!P0 LDG.E.EL R13, desc[UR6][R8.64] ;  /* 0x00000006080d8981 */ /* 0x0008e2000c2e1900 */
[----:B0-----:R-:W-:Y:S01]  /*09b0*/  IMAD.WIDE R22, R11, 0x4, R20 ;  /* 0x000000040b167825 */ /* 0x001fe200078e0214 */
[----:B------:R-:W-:-:S06]  /*09c0*/  CS2R R20, SRZ ;  /* 0x0000000000147805 */ /* 0x000fcc000001ff00 */
[----:B------:R0:W5:Y:S01]  /*09d0*/  @!P0 LDG.E.EL R20, desc[UR6][R22.64] ;  /* 0x0000000616148981 */ /* 0x000162000c2e1900 */
[----:B----4-:R-:W4:Y:S02]  /*09e0*/  LDC.64 R8, c[0x0][0x238] ;  /* 0x00008e00ff087b82 */ /* 0x010f240000000a00 */
[----:B----4-:R-:W-:-:S05]  /*09f0*/  IMAD.WIDE R8, R11, 0x4, R8 ;  /* 0x000000040b087825 */ /* 0x010fca00078e0208 */
[----:B------:R1:W5:Y:S01]  /*0a00*/  @!P0 LDG.E.EL R21, desc[UR6][R8.64] ;  /* 0x0000000608158981 */ /* 0x000362000c2e1900 */
[----:B0-----:R-:W-:Y:S02]  /*0a10*/  IMAD.MOV.U32 R23, RZ, RZ, 0x3e800000 ;  /* 0x3e800000ff177424 */ /* 0x001fe400078e00ff */
[----:B------:R-:W-:-:S05]  /*0a20*/  IMAD.SHL.U32 R22, R5, 0x10, RZ ;  /* 0x0000001005167824 */ /* 0x000fca00078e00ff */
[----:B------:R-:W-:Y:S02]  /*0a30*/  LOP3.LUT R22, R22, 0xff0, RZ, 0xc0, !PT ;  /* 0x00000ff016167812 */ /* 0x000fe400078ec0ff */
[----:B------:R-:W-:Y:S01]  /*0a40*/  LOP3.LUT R0, R0, 0xc, R7, 0xf8, !PT ;  /* 0x0000000c00007812 */ /* 0x000fe200078ef807 */
[----:B--2---:R-:W-:-:S04]  /*0a50*/  FADD R12, R12, 9.9999997473787516356e-06 ;  /* 0x3727c5ac0c0c7421 */ /* 0x004fc80000000000 */
[----:B------:R-:W0:Y:S02]  /*0a60*/  MUFU.SQRT R11, R12 ;  /* 0x0000000c000b7308 */ /* 0x000e240000002000 */
[C---:B0-----:R-:W-:Y:S02]  /*0a70*/  FSETP.GT.AND P0, PT, R11.reuse, 8.50705917302346158658e+37, PT ;  /* 0x7e8000000b00780b */ /* 0x041fe40003f04000 */
[----:B------:R-:W-:-:S11]  /*0a80*/  FSETP.GEU.AND P1, PT, R11, 1.175494350822287508e-38, PT ;  /* 0x008000000b00780b */ /* 0x000fd60003f2e000 */
[----:B------:R-:W-:-:S04]  /*0a90*/  @P0 FMUL R11, R11, 0.25 ;  /* 0x3e8000000b0b0820 */ /* 0x000fc80000400000 */
[----:B------:R-:W-:-:S04]  /*0aa0*/  @!P1 FMUL R11, R11, 16777216 ;  /* 0x4b8000000b0b9820 */ /* 0x000fc80000400000 */
[----:B------:R0:W2:Y:S01]  /*0ab0*/  MUFU.RCP R4, R11 ;  /* 0x0000000b00047308 */ /* 0x0000a20000001000 */
[----:B------:R-:W-:Y:S01]  /*0ac0*/  FSEL R23, R23, 1, P0 ;  /* 0x3f80000017177808 */ /* 0x000fe20000000000 */
[----:B---3--:R-:W-:-:S04]  /*0ad0*/  FADD R43, R43, -R13 ;  /* 0x8000000d2b2b7221 */ /* 0x008fc80000000000 */
[----:B------:R-:W-:Y:S01]  /*0ae0*/  @!P1 FMUL R23, R23, 16777216 ;  /* 0x4b80000017179820 */ /* 0x000fe20000400000 */
[--C-:B-1----:R-:W-:Y:S01]  /*0af0*/  FADD R9, R42, -R13.reuse ;  /* 0x8000000d2a097221 */ /* 0x102fe20000000000 */
[--C-:B------:R-:W-:Y:S01]  /*0b00*/  FADD R41, R41, -R13.reuse ;  /* 0x8000000d29297221 */ /* 0x100fe20000000000 */
[----:B0-----:R-:W-:Y:S01]  /*0b10*/  IADD3 R11, R22, UR4, RZ ;  /* 0x00000004160b7c10 */ /* 0x001fe2000fffe0ff */
[----:B--2---:R-:W-:Y:S01]  /*0b20*/  FMUL R4, R4, R23 ;  /* 0x0000001704047220 */ /* 0x004fe20000400000 */
[----:B------:R-:W-:-:S03]  /*0b30*/  FADD R23, R44, -R13 ;  /* 0x8000000d2c177221 */ /* 0x000fc60000000000 */
[C---:B------:R-:W-:Y:S01]  /*0b40*/  FMUL R42, R4.reuse, R43 ;  /* 0x0000002b042a7220 */ /* 0x040fe20000400000 */
[C---:B------:R-:W-:Y:S01]  /*0b50*/  FMUL R8, R4.reuse, R23 ;  /* 0x0000001704087220 */ /* 0x040fe20000400000 */
[C---:B------:R-:W-:Y:S01]  /*0b60*/  FMUL R44, R4.reuse, R9 ;  /* 0x00000009042c7220 */ /* 0x040fe20000400000 */
[----:B------:R-:W-:Y:S01]  /*0b70*/  FMUL R12, R4, R41 ;  /* 0x00000029040c7220 */ /* 0x000fe20000400000 */
[----:B------:R-:W-:Y:S02]  /*0b80*/  IMAD R22, R22, 0x4, R11 ;  /* 0x0000000416167824 */ /* 0x000fe400078e020b */
[-CC-:B-----5:R-:W-:Y:S01]  /*0b90*/  FFMA R23, R42, R20.reuse, R21.reuse ;  /* 0x000000142a177223 */ /* 0x1a0fe20000000015 */
[-CC-:B------:R-:W-:Y:S01]  /*0ba0*/  FFMA R11, R44, R20.reuse, R21.reuse ;  /* 0x000000142c0b7223 */ /* 0x180fe20000000015 */
[----:B------:R-:W-:-:S03]  /*0bb0*/  FFMA R12, R12, R20, R21 ;  /* 0x000000140c0c7223 */ /* 0x000fc60000000015 */
[C---:B------:R-:W-:Y:S01]  /*0bc0*/  FSETP.GEU.AND P4, PT, R26.reuse, -R23, PT ;  /* 0x800000171a00720b */ /* 0x040fe20003f8e000 */
[----:B------:R-:W-:Y:S01]  /*0bd0*/  FADD R26, R26, R23 ;  /* 0x000000171a1a7221 */ /* 0x000fe20000000000 */
[----:B------:R-:W-:Y:S01]  /*0be0*/  FADD R23, R15, -R13 ;  /* 0x8000000d0f177221 */ /* 0x000fe20000000000 */
[C---:B------:R-:W-:Y:S01]  /*0bf0*/  FSETP.GEU.AND P5, PT, R30.reuse, -R11, PT ;  /* 0x8000000b1e00720b */ /* 0x040fe20003fae000 */
[C---:B------:R-:W-:Y:S01]  /*0c00*/  FADD R9, R29.reuse, R12 ;  /* 0x0000000c1d097221 */ /* 0x040fe20000000000 */
[----:B------:R-:W-:Y:S01]  /*0c10*/  FSETP.GEU.AND P3, PT, R29, -R12, PT ;  /* 0x8000000c1d00720b */ /* 0x000fe20003f6e000 */
[----:B------:R-:W-:Y:S01]  /*0c20*/  FADD R11, R30, R11 ;  /* 0x0000000b1e0b7221 */ /* 0x000fe20000000000 */
[----:B------:R-:W0:Y:S01]  /*0c30*/  LDS R12, [R6] ;  /* 0x00000000060c7984 */ /* 0x000e220000000800 */
[----:B------:R-:W-:Y:S01]  /*0c40*/  FMUL R30, R4, R23 ;  /* 0x00000017041e7220 */ /* 0x000fe20000400000 */
[----:B------:R-:W-:Y:S02]  /*0c50*/  FADD R15, R14, -R13 ;  /* 0x8000000d0e0f7221 */ /* 0x000fe40000000000 */
[----:B------:R-:W1:Y:S01]  /*0c60*/  LDS R14, [R6+0x404] ;  /* 0x00040400060e7984 */ /* 0x000e620000000800 */
[-C--:B------:R-:W-:Y:S01]  /*0c70*/  FFMA R23, R30, R20.reuse, R21 ;  /* 0x000000141e177223 */ /* 0x080fe20000000015 */
[----:B------:R-:W-:Y:S01]  /*0c80*/  FMUL R42, R4, R15 ;  /* 0x0000000f042a7220 */ /* 0x000fe20000400000 */
[--C-:B------:R-:W-:Y:S01]  /*0c90*/  FADD R15, R16, -R13.reuse ;  /* 0x8000000d100f7221 */ /* 0x100fe20000000000 */
[----:B------:R-:W2:Y:S04]  /*0ca0*/  LDS R30, [R6+0x808] ;  /* 0x00080800061e7984 */ /* 0x000ea80000000800 */
[----:B------:R3:W4:Y:S01]  /*0cb0*/  LDS R16, [R6+0xc0c] ;  /* 0x000c0c0006107984 */ /* 0x0007220000000800 */
[----:B------:R-:W-:Y:S01]  /*0cc0*/  FADD R45, R45, -R13 ;  /* 0x8000000d2d2d7221 */ /* 0x000fe20000000000 */
[----:B------:R-:W-:Y:S03]  /*0cd0*/  BAR.SYNC.DEFER_BLOCKING 0x0 ;  /* 0x0000000000007b1d */ /* 0x000fe60000010000 */
[----:B------:R-:W-:Y:S01]  /*0ce0*/  FMUL R44, R4, R45 ;  /* 0x0000002d042c7220 */ /* 0x000fe20000400000 */
[C---:B------:R-:W-:Y:S01]  /*0cf0*/  FSETP.GEU.AND P6, PT, R35.reuse, -R23, PT ;  /* 0x800000172300720b */ /* 0x040fe20003fce000 */
[----:B------:R-:W-:Y:S01]  /*0d00*/  FADD R35, R35, R23 ;  /* 0x0000001723237221 */ /* 0x000fe20000000000 */
[-CC-:B------:R-:W-:Y:S01]  /*0d10*/  FFMA R25, R42, R20.reuse, R21.reuse ;  /* 0x000000142a197223 */ /* 0x180fe20000000015 */
[----:B------:R-:W-:Y:S01]  /*0d20*/  FFMA R23, R44, R20, R21 ;  /* 0x000000142c177223 */ /* 0x000fe20000000015 */
[----:B------:R-:W-:Y:S01]  /*0d30*/  FMUL R42, R4, R15 ;  /* 0x0000000f042a7220 */ /* 0x000fe20000400000 */
[----:B------:R-:W-:-:S03]  /*0d40*/  FADD R15, R10, -R13 ;  /* 0x8000000d0a0f7221 */ /* 0x000fc60000000000 */
[C---:B------:R-:W-:Y:S01]  /*0d50*/  FSETP.GEU.AND P1, PT, R34.reuse, -R23, PT ;  /* 0x800000172200720b */ /* 0x040fe20003f2e000 */
[----:B------:R-:W-:Y:S01]  /*0d60*/  FADD R34, R34, R23 ;  /* 0x0000001722227221 */ /* 0x000fe20000000000 */
[--C-:B------:R-:W-:Y:S01]  /*0d70*/  FADD R23, R19, -R13.reuse ;  /* 0x8000000d13177221 */ /* 0x100fe20000000000 */
[----:B------:R-:W-:Y:S01]  /*0d80*/  FMUL R10, R4, R15 ;  /* 0x0000000f040a7220 */ /* 0x000fe20000400000 */
[----:B------:R-:W-:Y:S02]  /*0d90*/  FADD R19, R18, -R13 ;  /* 0x8000000d12137221 */ /* 0x000fe40000000000 */
[----:B---3--:R-:W-:Y:S01]  /*0da0*/  FMUL R6, R4, R23 ;  /* 0x0000001704067220 */ /* 0x008fe20000400000 */
[-C--:B------:R-:W-:Y:S01]  /*0db0*/  FFMA R18, R10, R20.reuse, R21 ;  /* 0x000000140a127223 */ /* 0x080fe20000000015 */
[----:B------:R-:W-:Y:S01]  /*0dc0*/  FADD R17, R17, -R13 ;  /* 0x8000000d11117221 */ /* 0x000fe20000000000 */
[----:B------:R-:W-:Y:S01]  /*0dd0*/  FMUL R10, R4, R19 ;  /* 0x00000013040a7220 */ /* 0x000fe20000400000 */
[--C-:B------:R-:W-:Y:S01]  /*0de0*/  FFMA R19, R6, R20, R21.reuse ;  /* 0x0000001406137223 */ /* 0x100fe20000000015 */
[----:B------:R-:W-:Y:S01]  /*0df0*/  FSEL R9, R9, RZ, P3 ;  /* 0x000000ff09097208 */ /* 0x000fe20001800000 */
[----:B------:R-:W-:Y:S01]  /*0e00*/  FMUL R6, R4, R17 ;  /* 0x0000001104067220 */ /* 0x000fe20000400000 */
[C---:B------:R-:W-:Y:S01]  /*0e10*/  FSETP.GEU.AND P3, PT, R39.reuse, -R18, PT ;  /* 0x800000122700720b */ /* 0x040fe20003f6e000 */
[----:B------:R-:W-:Y:S01]  /*0e20*/  FADD R39, R39, R18 ;  /* 0x0000001227277221 */ /* 0x000fe20000000000 */
[-C--:B------:R-:W-:Y:S01]  /*0e30*/  FFMA R18, R10, R20.reuse, R21 ;  /* 0x000000140a127223 */ /* 0x080fe20000000015 */
[C---:B------:R-:W-:Y:S01]  /*0e40*/  FSETP.GEU.AND P0, PT, R31.reuse, -R25, PT ;  /* 0x800000191f00720b */ /* 0x040fe20003f0e000 */
[----:B------:R-:W-:Y:S01]  /*0e50*/  FADD R31, R31, R25 ;  /* 0x000000191f1f7221 */ /* 0x000fe20000000000 */
[----:B------:R-:W-:Y:S01]  /*0e60*/  FSEL R10, R26, RZ, P4 ;  /* 0x000000ff1a0a7208 */ /* 0x000fe20002000000 */
[C---:B------:R-:W-:Y:S01]  /*0e70*/  FADD R17, R38.reuse, R19 ;  /* 0x0000001326117221 */ /* 0x040fe20000000000 */
[----:B------:R-:W-:Y:S01]  /*0e80*/  FSETP.GEU.AND P4, PT, R38, -R19, PT ;  /* 0x800000132600720b */ /* 0x000fe20003f8e000 */
[----:B0-----:R-:W-:Y:S01]  /*0e90*/  FADD R19, R12, -R13 ;  /* 0x8000000d0c137221 */ /* 0x001fe20000000000 */
[-CC-:B------:R-:W-:Y:S01]  /*0ea0*/  FFMA R25, R6, R20.reuse, R21.reuse ;  /* 0x0000001406197223 */ /* 0x180fe20000000015 */
[----:B------:R-:W-:Y:S01]  /*0eb0*/  FFMA R8, R8, R20, R21 ;  /* 0x0000001408087223 */ /* 0x000fe20000000015 */
[----:B-1----:R-:W-:Y:S01]  /*0ec0*/  FADD R23, R14, -R13 ;  /* 0x8000000d0e177221 */ /* 0x002fe20000000000 */
[----:B------:R-:W-:Y:S01]  /*0ed0*/  FMUL R6, R4, R19 ;  /* 0x0000001304067220 */ /* 0x000fe20000400000 */
[----:B------:R-:W-:Y:S01]  /*0ee0*/  FSEL R12, R35, RZ, P6 ;  /* 0x000000ff230c7208 */ /* 0x000fe20003000000 */
[C---:B------:R-:W-:Y:S01]  /*0ef0*/  FADD R19, R36.reuse, R25 ;  /* 0x0000001924137221 */ /* 0x040fe20000000000 */
[----:B------:R-:W-:Y:S01]  /*0f00*/  FSETP.GEU.AND P6, PT, R36, -R25, PT ;  /* 0x800000192400720b */ /* 0x000fe20003fce000 */
[--C-:B--2---:R-:W-:Y:S01]  /*0f10*/  FADD R25, R30, -R13.reuse ;  /* 0x8000000d1e197221 */ /* 0x104fe20000000000 */
[----:B------:R-:W-:Y:S01]  /*0f20*/  FMUL R14, R4, R23 ;  /* 0x00000017040e7220 */ /* 0x000fe20000400000 */
[C---:B------:R-:W-:Y:S01]  /*0f30*/  FSETP.GEU.AND P2, PT, R27.reuse, -R8, PT ;  /* 0x800000081b00720b */ /* 0x040fe20003f4e000 */
[----:B----4-:R-:W-:Y:S01]  /*0f40*/  FADD R23, R16, -R13 ;  /* 0x8000000d10177221 */ /* 0x010fe20000000000 */
[----:B------:R-:W-:Y:S01]  /*0f50*/  FADD R8, R27, R8 ;  /* 0x000000081b087221 */ /* 0x000fe20000000000 */
[-CC-:B------:R-:W-:Y:S01]  /*0f60*/  FFMA R27, R6, R20.reuse, R21.reuse ;  /* 0x00000014061b7223 */ /* 0x180fe20000000015 */
[-CC-:B------:R-:W-:Y:S01]  /*0f70*/  FFMA R42, R42, R20.reuse, R21.reuse ;  /* 0x000000142a2a7223 */ /* 0x180fe20000000015 */
[C---:B------:R-:W-:Y:S01]  /*0f80*/  FMUL R6, R4.reuse, R25 ;  /* 0x0000001904067220 */ /* 0x040fe20000400000 */
[----:B------:R-:W-:Y:S01]  /*0f90*/  FMUL R4, R4, R23 ;  /* 0x0000001704047220 */ /* 0x000fe20000400000 */
[----:B------:R-:W-:Y:S01]  /*0fa0*/  FSEL R8, R8, RZ, P2 ;  /* 0x000000ff08087208 */ /* 0x000fe20001000000 */
[C---:B------:R-:W-:Y:S01]  /*0fb0*/  FADD R15, R33.reuse, R42 ;  /* 0x0000002a210f7221 */ /* 0x040fe20000000000 */
[-CC-:B------:R-:W-:Y:S01]  /*0fc0*/  FFMA R25, R14, R20.reuse, R21.reuse ;  /* 0x000000140e197223 */ /* 0x180fe20000000015 */
[--C-:B------:R-:W-:Y:S01]  /*0fd0*/  FFMA R23, R6, R20, R21.reuse ;  /* 0x0000001406177223 */ /* 0x100fe20000000015 */
[----:B------:R-:W-:Y:S01]  /*0fe0*/  FSETP.GEU.AND P2, PT, R33, -R42, PT ;  /* 0x8000002a2100720b */ /* 0x000fe20003f4e000 */
[----:B------:R-:W-:Y:S01]  /*0ff0*/  FFMA R21, R4, R20, R21 ;  /* 0x0000001404157223 */ /* 0x000fe20000000015 */
[----:B------:R-:W-:-:S02]  /*1000*/  FSEL R11, R11, RZ, P5 ;  /* 0x000000ff0b0b7208 */ /* 0x000fc40002800000 */
[----:B------:R-:W-:Y:S01]  /*1010*/  FSEL R13, R31, RZ, P0 ;  /* 0x000000ff1f0d7208 */ /* 0x000fe20000000000 */
[----:B------:R-:W-:Y:S01]  /*1020*/  FADD R29, R32, R25 ;  /* 0x00000019201d7221 */ /* 0x000fe20000000000 */
[C---:B------:R-:W-:Y:S01]  /*1030*/  FSETP.GEU.AND P5, PT, R37.reuse, -R18, PT ;  /* 0x800000122500720b */ /* 0x040fe20003fae000 */
[----:B------:R-:W-:Y:S01]  /*1040*/  FADD R18, R37, R18 ;  /* 0x0000001225127221 */ /* 0x000fe20000000000 */
[C---:B------:R-:W-:Y:S01]  /*1050*/  FSETP.GEU.AND P0, PT, R40.reuse, -R27, PT ;  /* 0x8000001b2800720b */ /* 0x040fe20003f0e000 */
[----:B------:R-:W-:Y:S01]  /*1060*/  FADD R40, R40, R27 ;  /* 0x0000001b28287221 */ /* 0x000fe20000000000 */
[----:B------:R-:W-:Y:S01]  /*1070*/  FSEL R14, R34, RZ, P1 ;  /* 0x000000ff220e7208 */ /* 0x000fe20000800000 */
[----:B------:R-:W-:Y:S01]  /*1080*/  FADD R30, R28, R23 ;  /* 0x000000171c1e7221 */ /* 0x000fe20000000000 */
[----:B------:R-:W-:Y:S01]  /*1090*/  FSEL R15, R15, RZ, P2 ;  /* 0x000000ff0f0f7208 */ /* 0x000fe20001000000 */
[----:B------:R-:W-:Y:S01]  /*10a0*/  FADD R31, R24, R21 ;  /* 0x00000015181f7221 */ /* 0x000fe20000000000 */
[----:B------:R-:W-:-:S02]  /*10b0*/  FSEL R16, R39, RZ, P3 ;  /* 0x000000ff27107208 */ /* 0x000fc40001800000 */
[----:B------:R-:W-:Y:S02]  /*10c0*/  FSETP.GEU.AND P1, PT, R32, -R25, PT ;  /* 0x800000192000720b */ /* 0x000fe40003f2e000 */
[----:B------:R-:W-:Y:S02]  /*10d0*/  FSETP.GEU.AND P2, PT, R28, -R23, PT ;  /* 0x800000171c00720b */ /* 0x000fe40003f4e000 */
[----:B------:R-:W-:Y:S02]  /*10e0*/  FSETP.GEU.AND P3, PT, R24, -R21, PT ;  /* 0x800000151800720b */ /* 0x000fe40003f6e000 */
[----:B------:R-:W-:Y:S02]  /*10f0*/  FSEL R17, R17, RZ, P4 ;  /* 0x000000ff11117208 */ /* 0x000fe40002000000 */
[----:B------:R-:W-:Y:S02]  /*1100*/  FSEL R18, R18, RZ, P5 ;  /* 0x000000ff12127208 */ /* 0x000fe40002800000 */
[----:B------:R-:W-:-:S02]  /*1110*/  FSEL R19, R19, RZ, P6 ;  /* 0x000000ff13137208 */ /* 0x000fc40003000000 */
[----:B------:R-:W-:Y:S02]  /*1120*/  FSEL R28, R40, RZ, P0 ;  /* 0x000000ff281c7208 */ /* 0x000fe40000000000 */
[----:B------:R-:W-:Y:S02]  /*1130*/  FSEL R29, R29, RZ, P1 ;  /* 0x000000ff1d1d7208 */ /* 0x000fe40000800000 */
[----:B------:R-:W-:Y:S02]  /*1140*/  FSEL R30, R30, RZ, P2 ;  /* 0x000000ff1e1e7208 */ /* 0x000fe40001000000 */
[----:B------:R-:W-:Y:S01]  /*1150*/  FSEL R31, R31, RZ, P3 ;  /* 0x000000ff1f1f7208 */ /* 0x000fe20001800000 */
[----:B------:R0:W-:Y:S04]  /*1160*/  STS.128 [R22], R8 ;  /* 0x0000000816007388 */ /* 0x0001e80000000c00 */
[----:B------:R-:W-:Y:S04]  /*1170*/  STS.128 [R22+0x10], R12 ;  /* 0x0000100c16007388 */ /* 0x000fe80000000c00 */
[----:B------:R1:W-:Y:S04]  /*1180*/  STS.128 [R22+0x20], R16 ;  /* 0x0000201016007388 */ /* 0x0003e80000000c00 */
[----:B------:R-:W-:Y:S01]  /*1190*/  STS.128 [R22+0x30], R28 ;  /* 0x0000301c16007388 */ /* 0x000fe20000000c00 */
[----:B------:R-:W-:-:S02]  /*11a0*/  LOP3.LUT R6, R3, 0x400, RZ, 0xfc, !PT ;  /* 0x0000040003067812 */ /* 0x000fc400078efcff */
[----:B------:R-:W-:Y:S02]  /*11b0*/  LOP3.LUT R20, R3, 0x800, RZ, 0xfc, !PT ;  /* 0x0000080003147812 */ /* 0x000fe400078efcff */
[----:B------:R-:W-:Y:S02]  /*11c0*/  LOP3.LUT R4, R5, 0xfc, RZ, 0xc0, !PT ;  /* 0x000000fc05047812 */ /* 0x000fe400078ec0ff */
[----:B------:R-:W-:Y:S02]  /*11d0*/  LOP3.LUT R6, R6, 0x7f0, RZ, 0xc0, !PT ;  /* 0x000007f006067812 */ /* 0x000fe400078ec0ff */
[----:B------:R-:W-:Y:S02]  /*11e0*/  LOP3.LUT R20, R20, 0xbf0, RZ, 0xc0, !PT ;  /* 0x00000bf014147812 */ /* 0x000fe400078ec0ff */
[----:B------:R-:W-:Y:S01]  /*11f0*/  LEA R4, R4, UR4, 0x2 ;  /* 0x0000000404047c11 */ /* 0x000fe2000f8e10ff */
[----:B------:R-:W-:Y:S01]  /*1200*/  VIADD R6, R6, UR4 ;  /* 0x0000000406067c36 */ /* 0x000fe20008000000 */
[----:B------:R-:W-:-:S03]  /*1210*/  IADD3 R20, R20, UR4, RZ ;  /* 0x0000000414147c10 */ /* 0x000fc6000fffe0ff */
[C---:B------:R-:W-:Y:S01]  /*1220*/  IMAD R24, R3.reuse, 0x4, R4 ;  /* 0x0000000403187824 */ /* 0x040fe200078e0204 */
[----:B------:R-:W-:Y:S01]  /*1230*/  BAR.SYNC.DEFER_BLOCKING 0x0 ;  /* 0x0000000000007b1d */ /* 0x000fe20000010000 */
[C---:B------:R-:W-:Y:S01]  /*1240*/  IMAD R6, R3.reuse, 0x4, R6 ;  /* 0x0000000403067824 */ /* 0x040fe200078e0206 */
[----:B0-----:R-:W-:Y:S02]  /*1250*/  LEA R8, R3, R20, 0x2 ;  /* 0x0000001403087211 */ /* 0x001fe400078e10ff */
[----:B------:R-:W-:-:S04]  /*1260*/  SHF.R.U32.HI R20, RZ, 0x2, R5 ;  /* 0x00000002ff147819 */ /* 0x000fc80000011605 */
[----:B------:R-:W0:Y:S01]  /*1270*/  LDC.64 R4, c[0x0][0x240] ;  /* 0x00009000ff047b82 */ /* 0x000e220000000a00 */
[----:B-1----:R-:W-:Y:S01]  /*1280*/  SGXT.U32 R17, R20, 0x6 ;  /* 0x000000061411781a */ /* 0x002fe20000000000 */
[----:B------:R-:W1:Y:S04]  /*1290*/  LDS.128 R24, [R24] ;  /* 0x0000000018187984 */ /* 0x000e680000000c00 */
[----:B------:R2:W3:Y:S04]  /*12a0*/  LDS.128 R12, [R6+0x1000] ;  /* 0x00100000060c7984 */ /* 0x0004e80000000c00 */
[----:B------:R-:W4:Y:S01]  /*12b0*/  LDS.128 R8, [R8+0x2000] ;  /* 0x0020000008087984 */ /* 0x000f220000000c00 */
[----:B------:R-:W-:-:S02]  /*12c0*/  PRMT R17, R17, 0x6540, R2 ;  /* 0x0000654011117816 */ /* 0x000fc40000000002 */
[C---:B------:R-:W-:Y:S01]  /*12d0*/  ISETP.GE.AND P0, PT, R0.reuse, 0x10, PT ;  /* 0x000000100000780c */ /* 0x040fe20003f06270 */
[----:B------:R-:W-:Y:S01]  /*12e0*/  IMAD.SHL.U32 R21, R0, 0x200, RZ ;  /* 0x0000020000157824 */ /* 0x000fe200078e00ff */
[C---:B--2---:R-:W-:Y:S02]  /*12f0*/  LOP3.LUT R6, R17.reuse, 0x40, RZ, 0xfc, !PT ;  /* 0x0000004011067812 */ /* 0x044fe400078efcff */
[----:B------:R-:W-:Y:S02]  /*1300*/  LOP3.LUT R2, R17, 0x80, RZ, 0xfc, !PT ;  /* 0x0000008011027812 */ /* 0x000fe400078efcff */
[----:B------:R-:W-:Y:S02]  /*1310*/  LOP3.LUT R16, R3, 0xc00, RZ, 0xfc, !PT ;  /* 0x00000c0003107812 */ /* 0x000fe400078efcff */
[C---:B------:R-:W-:Y:S02]  /*1320*/  LOP3.LUT R0, R17.reuse, 0xc0, RZ, 0xfc, !PT ;  /* 0x000000c011007812 */ /* 0x040fe400078efcff */
[----:B------:R-:W-:-:S02]  /*1330*/  ISETP.LT.AND P3, PT, R17, 0x200, !P0 ;  /* 0x000002001100780c */ /* 0x000fc40004761270 */
[----:B------:R-:W-:Y:S01]  /*1340*/  ISETP.LT.AND P2, PT, R6, 0x200, !P0 ;  /* 0x000002000600780c */ /* 0x000fe20004741270 */
[--C-:B------:R-:W-:Y:S01]  /*1350*/  IMAD R7, R17, 0x4, R21.reuse ;  /* 0x0000000411077824 */ /* 0x100fe200078e0215 */
[----:B------:R-:W-:Y:S02]  /*1360*/  ISETP.LT.AND P1, PT, R2, 0x200, !P0 ;  /* 0x000002000200780c */ /* 0x000fe40004721270 */
[----:B------:R-:W-:Y:S02]  /*1370*/  LOP3.LUT R16, R16, 0xff0, RZ, 0xc0, !PT ;  /* 0x00000ff010107812 */ /* 0x000fe400078ec0ff */
[----:B------:R-:W-:Y:S02]  /*1380*/  ISETP.LT.AND P0, PT, R0, 0x200, !P0 ;  /* 0x000002000000780c */ /* 0x000fe40004701270 */
[----:B------:R-:W-:Y:S01]  /*1390*/  LEA R17, R6, R21, 0x2 ;  /* 0x0000001506117211 */ /* 0x000fe200078e10ff */
[----:B------:R-:W-:Y:S02]  /*13a0*/  IMAD R19, R2, 0x4, R21 ;  /* 0x0000000402137824 */ /* 0x000fe400078e0215 */
[----:B------:R-:W-:-:S02]  /*13b0*/  VIADD R2, R16, UR4 ;  /* 0x0000000410027c36 */ /* 0x000fc40008000000 */
[----:B0-----:R-:W-:-:S04]  /*13c0*/  IMAD.WIDE R6, R7, 0x4, R4 ;  /* 0x0000000407067825 */ /* 0x001fc800078e0204 */
[--C-:B------:R-:W-:Y:S01]  /*13d0*/  IMAD.WIDE R16, R17, 0x4, R4.reuse ;  /* 0x0000000411107825 */ /* 0x100fe200078e0204 */
[----:B-1----:R0:W-:Y:S03]  /*13e0*/  @P3 STG.E.128 desc[UR6][R6.64], R24 ;  /* 0x0000001806003986 */ /* 0x0021e6000c101d06 */
[----:B------:R-:W-:Y:S01]  /*13f0*/  IMAD.WIDE R18, R19, 0x4, R4 ;  /* 0x0000000413127825 */ /* 0x000fe200078e0204 */
[----:B---3--:R0:W-:Y:S01]  /*1400*/  @P2 STG.E.128 desc[UR6][R16.64], R12 ;  /* 0x0000000c10002986 */ /* 0x0081e2000c101d06 */
[----:B------:R-:W-:-:S03]  /*1410*/  LEA R2, R3, R2, 0x2 ;  /* 0x0000000203027211 */ /* 0x000fc600078e10ff */
[----:B----4-:R0:W-:Y:S02]  /*1420*/  @P1 STG.E.128 desc[UR6][R18.64], R8 ;  /* 0x0000000812001986 */ /* 0x0101e4000c101d06 */
[----:B0-----:R-:W-:Y:S05]  /*1430*/  @!P0 EXIT ;  /* 0x000000000000894d */ /* 0x001fea0003800000 */
[----:B0-----:R-:W0:Y:S01]  /*1440*/  LDS.128 R8, [R2+0x3000] ;  /* 0x0030000002087984 */ /* 0x001e220000000c00 */
[----:B------:R-:W-:-:S04]  /*1450*/  IMAD R21, R0, 0x4, R21 ;  /* 0x0000000400157824 */ /* 0x000fc800078e0215 */
[----:B------:R-:W-:-:S05]  /*1460*/  IMAD.WIDE R4, R21, 0x4, R4 ;  /* 0x0000000415047825 */ /* 0x000fca00078e0204 */
[----:B0-----:R-:W-:Y:S01]  /*1470*/  STG.E.128 desc[UR6][R4.64], R8 ;  /* 0x0000000804007986 */ /* 0x001fe2000c101d06 */
[----:B------:R-:W-:Y:S05]  /*1480*/  EXIT ;  /* 0x000000000000794d */ /* 0x000fea0003800000 */
.L_x_0:
[----:B------:R-:W-:-:S00]  /*1490*/  BRA `(.L_x_0) ;  /* 0xfffffffc00fc7947 */ /* 0x000fc0000383ffff */
[----:B------:R-:W-:-:S00]  /*14a0*/  NOP ;  /* 0x0000000000007918 */ /* 0x000fc00000000000 */
        /* <DEDUP_REMOVED lines=13> */
.L_x_1:


//--------------------- .nv.global.init           --------------------------
	.section	.nv.global.init,"aw",@progbits
.nv.global.init:
	.type		_$_str,@object
	.size		_$_str,(_$_str_$_2 - _$_str)
_$_str:
        /*0000*/ 	.byte	0x5f, 0x5f, 0x43, 0x55, 0x44, 0x41, 0x5f, 0x46, 0x54, 0x5a, 0x00
	.type		_$_str_$_2,@object
	.size		_$_str_$_2,(.L_1 - _$_str_$_2)
_$_str_$_2:
        /*000b*/ 	.byte	0x5f, 0x5f, 0x43, 0x55, 0x44, 0x41, 0x5f, 0x50, 0x52, 0x45, 0x43, 0x5f, 0x53, 0x51, 0x52, 0x54
        /*001b*/ 	.byte	0x00
.L_1:


//--------------------- .nv.shared.triton_poi_fused__native_batch_norm_legit_no_training_add_relu_23 --------------------------
	.section	.nv.shared.triton_poi_fused__native_batch_norm_legit_no_training_add_relu_23,"aw",@nobits
	.sectionflags	@""
	.align	16
	.zero		1024


//--------------------- .nv.constant0.triton_poi_fused__native_batch_norm_legit_no_training_add_relu_23 --------------------------
	.section	.nv.constant0.triton_poi_fused__native_batch_norm_legit_no_training_add_relu_23,"a",@progbits
	.sectionflags	@""
	.align	4
.nv.constant0.triton_poi_fused__native_batch_norm_legit_no_training_add_relu_23:
	.zero		592
